//
// Generated by NVIDIA NVVM Compiler
//
// Compiler Build ID: CL-36424714
// Cuda compilation tools, release 13.0, V13.0.88
// Based on NVVM 20.0.0
//

.version 9.0
.target sm_100
.address_size 64

	// .globl	_Z23log_clamp_reduce_kernelPKfPfS1_i
// _ZZ23log_clamp_reduce_kernelPKfPfS1_iE5sdata has been demoted

.visible .entry _Z23log_clamp_reduce_kernelPKfPfS1_i(
	.param .u64 .ptr .align 1 _Z23log_clamp_reduce_kernelPKfPfS1_i_param_0,
	.param .u64 .ptr .align 1 _Z23log_clamp_reduce_kernelPKfPfS1_i_param_1,
	.param .u64 .ptr .align 1 _Z23log_clamp_reduce_kernelPKfPfS1_i_param_2,
	.param .u32 _Z23log_clamp_reduce_kernelPKfPfS1_i_param_3
)
{
	.reg .pred 	%p<8>;
	.reg .b32 	%r<18>;
	.reg .b32 	%f<28>;
	.reg .b64 	%rd<12>;
	// demoted variable
	.shared .align 4 .b8 _ZZ23log_clamp_reduce_kernelPKfPfS1_iE5sdata[1024];
	ld.param.u64 	%rd1, [_Z23log_clamp_reduce_kernelPKfPfS1_i_param_0];
	ld.param.u64 	%rd2, [_Z23log_clamp_reduce_kernelPKfPfS1_i_param_1];
	ld.param.u64 	%rd3, [_Z23log_clamp_reduce_kernelPKfPfS1_i_param_2];
	ld.param.u32 	%r8, [_Z23log_clamp_reduce_kernelPKfPfS1_i_param_3];
	mov.u32 	%r1, %tid.x;
	mov.u32 	%r2, %ctaid.x;
	mov.u32 	%r17, %ntid.x;
	mad.lo.s32 	%r4, %r2, %r17, %r1;
	setp.ge.s32 	%p1, %r4, %r8;
	mov.f32 	%f27, 0fE0AD78EC;
	@%p1 bra 	$L__BB0_2;
	cvta.to.global.u64 	%rd4, %rd1;
	cvta.to.global.u64 	%rd5, %rd2;
	mul.wide.s32 	%rd6, %r4, 4;
	add.s64 	%rd7, %rd4, %rd6;
	ld.global.nc.f32 	%f4, [%rd7];
	setp.lt.f32 	%p2, %f4, 0f2EDBE6FF;
	selp.f32 	%f5, 0f2EDBE6FF, %f4, %p2;
	mov.b32 	%r9, %f5;
	add.s32 	%r10, %r9, -1059760811;
	and.b32  	%r11, %r10, -8388608;
	sub.s32 	%r12, %r9, %r11;
	mov.b32 	%f6, %r12;
	cvt.rn.f32.s32 	%f7, %r11;
	fma.rn.f32 	%f8, %f7, 0f34000000, 0f00000000;
	add.f32 	%f9, %f6, 0fBF800000;
	fma.rn.f32 	%f10, %f9, 0fBE055027, 0f3E1039F6;
	fma.rn.f32 	%f11, %f10, %f9, 0fBDF8CDCC;
	fma.rn.f32 	%f12, %f11, %f9, 0f3E0F2955;
	fma.rn.f32 	%f13, %f12, %f9, 0fBE2AD8B9;
	fma.rn.f32 	%f14, %f13, %f9, 0f3E4CED0B;
	fma.rn.f32 	%f15, %f14, %f9, 0fBE7FFF22;
	fma.rn.f32 	%f16, %f15, %f9, 0f3EAAAA78;
	fma.rn.f32 	%f17, %f16, %f9, 0fBF000000;
	mul.f32 	%f18, %f9, %f17;
	fma.rn.f32 	%f19, %f18, %f9, %f9;
	fma.rn.f32 	%f20, %f8, 0f3F317218, %f19;
	setp.gt.u32 	%p3, %r9, 2139095039;
	fma.rn.f32 	%f21, %f5, 0f7F800000, 0f7F800000;
	selp.f32 	%f22, %f21, %f20, %p3;
	mul.f32 	%f27, %f22, 0f3EDE5BD9;
	add.s64 	%rd8, %rd5, %rd6;
	st.global.f32 	[%rd8], %f27;
$L__BB0_2:
	shl.b32 	%r13, %r1, 2;
	mov.u32 	%r14, _ZZ23log_clamp_reduce_kernelPKfPfS1_iE5sdata;
	add.s32 	%r5, %r14, %r13;
	st.shared.f32 	[%r5], %f27;
	bar.sync 	0;
	setp.lt.u32 	%p4, %r17, 2;
	@%p4 bra 	$L__BB0_6;
$L__BB0_3:
	shr.u32 	%r7, %r17, 1;
	setp.ge.u32 	%p5, %r1, %r7;
	@%p5 bra 	$L__BB0_5;
	ld.shared.f32 	%f23, [%r5];
	shl.b32 	%r15, %r7, 2;
	add.s32 	%r16, %r5, %r15;
	ld.shared.f32 	%f24, [%r16];
	max.f32 	%f25, %f23, %f24;
	st.shared.f32 	[%r5], %f25;
$L__BB0_5:
	bar.sync 	0;
	setp.gt.u32 	%p6, %r17, 3;
	mov.u32 	%r17, %r7;
	@%p6 bra 	$L__BB0_3;
$L__BB0_6:
	setp.ne.s32 	%p7, %r1, 0;
	@%p7 bra 	$L__BB0_8;
	ld.shared.f32 	%f26, [_ZZ23log_clamp_reduce_kernelPKfPfS1_iE5sdata];
	cvta.to.global.u64 	%rd9, %rd3;
	mul.wide.u32 	%rd10, %r2, 4;
	add.s64 	%rd11, %rd9, %rd10;
	st.global.f32 	[%rd11], %f26;
$L__BB0_8:
	ret;

}


// ===== COMPILED SASS (sm_100) =====

	.target	sm_100

	.elftype	@"ET_EXEC"


//--------------------- .note.nv.tkinfo           --------------------------
	.section	.note.nv.tkinfo,"",@"SHT_NOTE"
	.sectionflags	@"SHF_NOTE_NV_TKINFO"
	.tkinfo
        /*0018*/ 	.word	0x00000002
        /*0030*/ 	.string	""
        /*0030*/ 	.string	"ptxas"
        /*0030*/ 	.string	"Cuda compilation tools, release 13.0, V13.0.88"
        /*0030*/ 	.string	"Build cuda_13.0.r13.0/compiler.36424714_0"
        /*0030*/ 	.string	"-arch sm_100 -m 64 "



//--------------------- .note.nv.cuinfo           --------------------------
	.section	.note.nv.cuinfo,"",@"SHT_NOTE"
	.sectionflags	@"SHF_NOTE_NV_CUINFO"
        /*0018*/ 	.short	0x0002
        /*001a*/ 	.short	0x0064
        /*001c*/ 	.short	0x0082
	.zero		2


//--------------------- .nv.info                  --------------------------
	.section	.nv.info,"",@"SHT_CUDA_INFO"
	.align	4


	//----- nvinfo : EIATTR_REGCOUNT
	.align		4
        /*0000*/ 	.byte	0x04, 0x2f
        /*0002*/ 	.short	(.L_1 - .L_0)
	.align		4
.L_0:
        /*0004*/ 	.word	index@(_Z23log_clamp_reduce_kernelPKfPfS1_i)
        /*0008*/ 	.word	0x0000000e


	//----- nvinfo : EIATTR_FRAME_SIZE
	.align		4
.L_1:
        /*000c*/ 	.byte	0x04, 0x11
        /*000e*/ 	.short	(.L_3 - .L_2)
	.align		4
.L_2:
        /*0010*/ 	.word	index@(_Z23log_clamp_reduce_kernelPKfPfS1_i)
        /*0014*/ 	.word	0x00000000


	//----- nvinfo : EIATTR_MIN_STACK_SIZE
	.align		4
.L_3:
        /*0018*/ 	.byte	0x04, 0x12
        /*001a*/ 	.short	(.L_5 - .L_4)
	.align		4
.L_4:
        /*001c*/ 	.word	index@(_Z23log_clamp_reduce_kernelPKfPfS1_i)
        /*0020*/ 	.word	0x00000000
.L_5:


//--------------------- .nv.compat                --------------------------
	.section	.nv.compat,"",@"SHT_CUDA_COMPAT_INFO"
	.align	4
        /*0000*/ 	.byte	0x02, 0x09, 0x00, 0x00, 0x02, 0x02, 0x01, 0x00, 0x02, 0x05, 0x05, 0x00, 0x03, 0x07, 0x01, 0x01
        /*0010*/ 	.byte	0x02, 0x03, 0x00, 0x00, 0x02, 0x06, 0x01, 0x00, 0x04, 0x0b, 0x08, 0x00, 0x09, 0x00, 0x00, 0x00
        /*0020*/ 	.byte	0x00, 0x00, 0x00, 0x00


//--------------------- .nv.info._Z23log_clamp_reduce_kernelPKfPfS1_i --------------------------
	.section	.nv.info._Z23log_clamp_reduce_kernelPKfPfS1_i,"",@"SHT_CUDA_INFO"
	.sectionflags	@""
	.align	4


	//----- nvinfo : EIATTR_CUDA_API_VERSION
	.align		4
        /*0000*/ 	.byte	0x04, 0x37
        /*0002*/ 	.short	(.L_7 - .L_6)
.L_6:
        /*0004*/ 	.word	0x00000082


	//----- nvinfo : EIATTR_KPARAM_INFO
	.align		4
.L_7:
        /*0008*/ 	.byte	0x04, 0x17
        /*000a*/ 	.short	(.L_9 - .L_8)
.L_8:
        /*000c*/ 	.word	0x00000000
        /*0010*/ 	.short	0x0003
        /*0012*/ 	.short	0x0018
        /*0014*/ 	.byte	0x00, 0xf0, 0x11, 0x00


	//----- nvinfo : EIATTR_KPARAM_INFO
	.align		4
.L_9:
        /*0018*/ 	.byte	0x04, 0x17
        /*001a*/ 	.short	(.L_11 - .L_10)
.L_10:
        /*001c*/ 	.word	0x00000000
        /*0020*/ 	.short	0x0002
        /*0022*/ 	.short	0x0010
        /*0024*/ 	.byte	0x00, 0xf5, 0x21, 0x00


	//----- nvinfo : EIATTR_KPARAM_INFO
	.align		4
.L_11:
        /*0028*/ 	.byte	0x04, 0x17
        /*002a*/ 	.short	(.L_13 - .L_12)
.L_12:
        /*002c*/ 	.word	0x00000000
        /*0030*/ 	.short	0x0001
        /*0032*/ 	.short	0x0008
        /*0034*/ 	.byte	0x00, 0xf5, 0x21, 0x00


	//----- nvinfo : EIATTR_KPARAM_INFO
	.align		4
.L_13:
        /*0038*/ 	.byte	0x04, 0x17
        /*003a*/ 	.short	(.L_15 - .L_14)
.L_14:
        /*003c*/ 	.word	0x00000000
        /*0040*/ 	.short	0x0000
        /*0042*/ 	.short	0x0000
        /*0044*/ 	.byte	0x00, 0xf5, 0x21, 0x00


	//----- nvinfo : EIATTR_SPARSE_MMA_MASK
	.align		4
.L_15:
        /*0048*/ 	.byte	0x03, 0x50
        /*004a*/ 	.short	0x0000


	//----- nvinfo : EIATTR_MAXREG_COUNT
	.align		4
        /*004c*/ 	.byte	0x03, 0x1b
        /*004e*/ 	.short	0x00ff


	//----- nvinfo : EIATTR_NUM_BARRIERS
	.align		4
        /*0050*/ 	.byte	0x02, 0x4c
        /*0052*/ 	.byte	0x01
	.zero		1


	//----- nvinfo : EIATTR_MERCURY_ISA_VERSION
	.align		4
        /*0054*/ 	.byte	0x03, 0x5f
        /*0056*/ 	.short	0x0101


	//----- nvinfo : EIATTR_VRC_CTA_INIT_COUNT
	.align		4
        /*0058*/ 	.byte	0x02, 0x4a
	.zero		1
	.zero		1


	//----- nvinfo : EIATTR_EXIT_INSTR_OFFSETS
	.align		4
        /*005c*/ 	.byte	0x04, 0x1c
        /*005e*/ 	.short	(.L_17 - .L_16)


	//   ....[0]....
.L_16:
        /*0060*/ 	.word	0x000003e0


	//   ....[1]....
        /*0064*/ 	.word	0x00000460


	//----- nvinfo : EIATTR_CRS_STACK_SIZE
	.align		4
.L_17:
        /*0068*/ 	.byte	0x04, 0x1e
        /*006a*/ 	.short	(.L_19 - .L_18)
.L_18:
        /*006c*/ 	.word	0x00000000


	//----- nvinfo : EIATTR_CBANK_PARAM_SIZE
	.align		4
.L_19:
        /*0070*/ 	.byte	0x03, 0x19
        /*0072*/ 	.short	0x001c


	//----- nvinfo : EIATTR_PARAM_CBANK
	.align		4
        /*0074*/ 	.byte	0x04, 0x0a
        /*0076*/ 	.short	(.L_21 - .L_20)
	.align		4
.L_20:
        /*0078*/ 	.word	index@(.nv.constant0._Z23log_clamp_reduce_kernelPKfPfS1_i)
        /*007c*/ 	.short	0x0380
        /*007e*/ 	.short	0x001c


	//----- nvinfo : EIATTR_SW_WAR
	.align		4
.L_21:
        /*0080*/ 	.byte	0x04, 0x36
        /*0082*/ 	.short	(.L_23 - .L_22)
.L_22:
        /*0084*/ 	.word	0x00000008
.L_23:


//--------------------- .nv.callgraph             --------------------------
	.section	.nv.callgraph,"",@"SHT_CUDA_CALLGRAPH"
	.align	4
	.sectionentsize	8
	.align		4
        /*0000*/ 	.word	0x00000000
	.align		4
        /*0004*/ 	.word	0xffffffff
	.align		4
        /*0008*/ 	.word	0x00000000
	.align		4
        /*000c*/ 	.word	0xfffffffe
	.align		4
        /*0010*/ 	.word	0x00000000
	.align		4
        /*0014*/ 	.word	0xfffffffd
	.align		4
        /*0018*/ 	.word	0x00000000
	.align		4
        /*001c*/ 	.word	0xfffffffc


//--------------------- .text._Z23log_clamp_reduce_kernelPKfPfS1_i --------------------------
	.section	.text._Z23log_clamp_reduce_kernelPKfPfS1_i,"ax",@progbits
	.align	128
        .global         _Z23log_clamp_reduce_kernelPKfPfS1_i
        .type           _Z23log_clamp_reduce_kernelPKfPfS1_i,@function
        .size           _Z23log_clamp_reduce_kernelPKfPfS1_i,(.L_x_5 - _Z23log_clamp_reduce_kernelPKfPfS1_i)
        .other          _Z23log_clamp_reduce_kernelPKfPfS1_i,@"STO_CUDA_ENTRY STV_DEFAULT"
_Z23log_clamp_reduce_kernelPKfPfS1_i:
.text._Z23log_clamp_reduce_kernelPKfPfS1_i:
[----:B------:R-:W-:Y:S01]  /*0000*/  LDC R1, c[0x0][0x37c] ;  /* 0x0000df00ff017b82 */ /* 0x000fe20000000800 */
[----:B------:R-:W0:Y:S01]  /*0010*/  S2R R3, SR_TID.X ;  /* 0x0000000000037919 */ /* 0x000e220000002100 */
[----:B------:R-:W1:Y:S01]  /*0020*/  LDCU UR4, c[0x0][0x360] ;  /* 0x00006c00ff0477ac */ /* 0x000e620008000800 */
[----:B------:R-:W-:Y:S01]  /*0030*/  BSSY.RECONVERGENT B0, `(.L_x_0) ;  /* 0x0000026000007945 */ /* 0x000fe20003800200 */
[----:B------:R-:W-:Y:S01]  /*0040*/  HFMA2 R9, -RZ, RZ, -598.5, 40320 ;  /* 0xe0ad78ecff097431 */ /* 0x000fe200000001ff */
[----:B------:R-:W0:Y:S01]  /*0050*/  S2R R2, SR_CTAID.X ;  /* 0x0000000000027919 */ /* 0x000e220000002500 */
[----:B------:R-:W2:Y:S01]  /*0060*/  LDCU UR5, c[0x0][0x398] ;  /* 0x00007300ff0577ac */ /* 0x000ea20008000800 */
[----:B------:R-:W3:Y:S01]  /*0070*/  LDCU.64 UR6, c[0x0][0x358] ;  /* 0x00006b00ff0677ac */ /* 0x000ee20008000a00 */
[----:B-1----:R-:W-:Y:S01]  /*0080*/  MOV R4, UR4 ;  /* 0x0000000400047c02 */ /* 0x002fe20008000f00 */
[----:B0-----:R-:W-:-:S05]  /*0090*/  IMAD R5, R2, UR4, R3 ;  /* 0x0000000402057c24 */ /* 0x001fca000f8e0203 */
[----:B--2---:R-:W-:-:S13]  /*00a0*/  ISETP.GE.AND P0, PT, R5, UR5, PT ;  /* 0x0000000505007c0c */ /* 0x004fda000bf06270 */
[----:B---3--:R-:W-:Y:S05]  /*00b0*/  @P0 BRA `(.L_x_1) ;  /* 0x0000000000740947 */ /* 0x008fea0003800000 */
[----:B------:R-:W0:Y:S02]  /*00c0*/  LDC.64 R6, c[0x0][0x380] ;  /* 0x0000e000ff067b82 */ /* 0x000e240000000a00 */
[----:B0-----:R-:W-:-:S06]  /*00d0*/  IMAD.WIDE R6, R5, 0x4, R6 ;  /* 0x0000000405067825 */ /* 0x001fcc00078e0206 */
[----:B------:R-:W2:Y:S01]  /*00e0*/  LDG.E.CONSTANT R6, desc[UR6][R6.64] ;  /* 0x0000000606067981 */ /* 0x000ea2000c1e9900 */
[----:B------:R-:W-:Y:S02]  /*00f0*/  MOV R11, 0x3e055027 ;  /* 0x3e055027000b7802 */ /* 0x000fe40000000f00 */
[----:B--2---:R-:W-:Y:S02]  /*0100*/  FMNMX.NAN R8, R6, 1.00000001335143196e-10, !PT ;  /* 0x2edbe6ff06087809 */ /* 0x004fe40007820000 */
[----:B------:R-:W0:Y:S02]  /*0110*/  LDC.64 R6, c[0x0][0x388] ;  /* 0x0000e200ff067b82 */ /* 0x000e240000000a00 */
[C---:B------:R-:W-:Y:S02]  /*0120*/  IADD3 R0, PT, PT, R8.reuse, -0x3f2aaaab, RZ ;  /* 0xc0d5555508007810 */ /* 0x040fe40007ffe0ff */
[----:B------:R-:W-:Y:S02]  /*0130*/  ISETP.GT.U32.AND P0, PT, R8, 0x7f7fffff, PT ;  /* 0x7f7fffff0800780c */ /* 0x000fe40003f04070 */
[----:B------:R-:W-:-:S04]  /*0140*/  LOP3.LUT R9, R0, 0xff800000, RZ, 0xc0, !PT ;  /* 0xff80000000097812 */ /* 0x000fc800078ec0ff */
[----:B------:R-:W-:-:S05]  /*0150*/  IADD3 R0, PT, PT, R8, -R9, RZ ;  /* 0x8000000908007210 */ /* 0x000fca0007ffe0ff */
[----:B------:R-:W-:Y:S01]  /*0160*/  FADD R10, R0, -1 ;  /* 0xbf800000000a7421 */ /* 0x000fe20000000000 */
[----:B------:R-:W-:Y:S02]  /*0170*/  I2FP.F32.S32 R0, R9 ;  /* 0x0000000900007245 */ /* 0x000fe40000201400 */
[----:B------:R-:W-:Y:S01]  /*0180*/  MOV R9, 0x7f800000 ;  /* 0x7f80000000097802 */ /* 0x000fe20000000f00 */
[----:B------:R-:W-:Y:S02]  /*0190*/  FFMA R11, R10, -R11, 0.14084610342979431152 ;  /* 0x3e1039f60a0b7423 */ /* 0x000fe4000000080b */
[----:B------:R-:W-:Y:S02]  /*01a0*/  FFMA R0, R0, 1.1920928955078125e-07, RZ ;  /* 0x3400000000007823 */ /* 0x000fe400000000ff */
[----:B------:R-:W-:Y:S01]  /*01b0*/  FFMA R11, R10, R11, -0.12148627638816833496 ;  /* 0xbdf8cdcc0a0b7423 */ /* 0x000fe2000000000b */
[----:B0-----:R-:W-:-:S04]  /*01c0*/  IMAD.WIDE R6, R5, 0x4, R6 ;  /* 0x0000000405067825 */ /* 0x001fc800078e0206 */
[----:B------:R-:W-:-:S04]  /*01d0*/  FFMA R11, R10, R11, 0.13980610668659210205 ;  /* 0x3e0f29550a0b7423 */ /* 0x000fc8000000000b */
[----:B------:R-:W-:-:S04]  /*01e0*/  FFMA R11, R10, R11, -0.16684235632419586182 ;  /* 0xbe2ad8b90a0b7423 */ /* 0x000fc8000000000b */
[----:B------:R-:W-:-:S04]  /*01f0*/  FFMA R11, R10, R11, 0.20012299716472625732 ;  /* 0x3e4ced0b0a0b7423 */ /* 0x000fc8000000000b */
[----:B------:R-:W-:-:S04]  /*0200*/  FFMA R11, R10, R11, -0.24999669194221496582 ;  /* 0xbe7fff220a0b7423 */ /* 0x000fc8000000000b */
[----:B------:R-:W-:-:S04]  /*0210*/  FFMA R11, R10, R11, 0.33333182334899902344 ;  /* 0x3eaaaa780a0b7423 */ /* 0x000fc8000000000b */
[----:B------:R-:W-:-:S04]  /*0220*/  FFMA R11, R10, R11, -0.5 ;  /* 0xbf0000000a0b7423 */ /* 0x000fc8000000000b */
[----:B------:R-:W-:-:S04]  /*0230*/  FMUL R11, R10, R11 ;  /* 0x0000000b0a0b7220 */ /* 0x000fc80000400000 */
[----:B------:R-:W-:-:S04]  /*0240*/  FFMA R11, R10, R11, R10 ;  /* 0x0000000b0a0b7223 */ /* 0x000fc8000000000a */
[----:B------:R-:W-:Y:S01]  /*0250*/  FFMA R0, R0, 0.69314718246459960938, R11 ;  /* 0x3f31721800007823 */ /* 0x000fe2000000000b */
[----:B------:R-:W-:-:S04]  /*0260*/  @P0 FFMA R0, R8, R9, +INF ;  /* 0x7f80000008000423 */ /* 0x000fc80000000009 */
[----:B------:R-:W-:-:S05]  /*0270*/  FMUL R9, R0, 0.43429449200630187988 ;  /* 0x3ede5bd900097820 */ /* 0x000fca0000400000 */
[----:B------:R0:W-:Y:S02]  /*0280*/  STG.E desc[UR6][R6.64], R9 ;  /* 0x0000000906007986 */ /* 0x0001e4000c101906 */
.L_x_1:
[----:B------:R-:W-:Y:S05]  /*0290*/  BSYNC.RECONVERGENT B0 ;  /* 0x0000000000007941 */ /* 0x000fea0003800200 */
.L_x_0:
[----:B------:R-:W1:Y:S01]  /*02a0*/  S2UR UR5, SR_CgaCtaId ;  /* 0x00000000000579c3 */ /* 0x000e620000008800 */
[----:B------:R-:W-:Y:S01]  /*02b0*/  UMOV UR4, 0x400 ;  /* 0x0000040000047882 */ /* 0x000fe20000000000 */
[----:B------:R-:W-:Y:S02]  /*02c0*/  ISETP.GE.U32.AND P1, PT, R4, 0x2, PT ;  /* 0x000000020400780c */ /* 0x000fe40003f26070 */
[----:B------:R-:W-:Y:S01]  /*02d0*/  ISETP.NE.AND P0, PT, R3, RZ, PT ;  /* 0x000000ff0300720c */ /* 0x000fe20003f05270 */
[----:B-1----:R-:W-:-:S06]  /*02e0*/  ULEA UR4, UR5, UR4, 0x18 ;  /* 0x0000000405047291 */ /* 0x002fcc000f8ec0ff */
[----:B------:R-:W-:-:S05]  /*02f0*/  LEA R0, R3, UR4, 0x2 ;  /* 0x0000000403007c11 */ /* 0x000fca000f8e10ff */
[----:B------:R1:W-:Y:S01]  /*0300*/  STS [R0], R9 ;  /* 0x0000000900007388 */ /* 0x0003e20000000800 */
[----:B------:R-:W-:Y:S06]  /*0310*/  BAR.SYNC.DEFER_BLOCKING 0x0 ;  /* 0x0000000000007b1d */ /* 0x000fec0000010000 */
[----:B------:R-:W-:Y:S05]  /*0320*/  @!P1 BRA `(.L_x_2) ;  /* 0x00000000002c9947 */ /* 0x000fea0003800000 */
.L_x_3:
[----:B0-----:R-:W-:-:S04]  /*0330*/  SHF.R.U32.HI R7, RZ, 0x1, R4 ;  /* 0x00000001ff077819 */ /* 0x001fc80000011604 */
[----:B------:R-:W-:-:S13]  /*0340*/  ISETP.GE.U32.AND P1, PT, R3, R7, PT ;  /* 0x000000070300720c */ /* 0x000fda0003f26070 */
[----:B------:R-:W-:Y:S01]  /*0350*/  @!P1 LEA R6, R7, R0, 0x2 ;  /* 0x0000000007069211 */ /* 0x000fe200078e10ff */
[----:B------:R-:W-:Y:S05]  /*0360*/  @!P1 LDS R5, [R0] ;  /* 0x0000000000059984 */ /* 0x000fea0000000800 */
[----:B------:R-:W0:Y:S02]  /*0370*/  @!P1 LDS R6, [R6] ;  /* 0x0000000006069984 */ /* 0x000e240000000800 */
[----:B0-----:R-:W-:-:S05]  /*0380*/  @!P1 FMNMX R5, R5, R6, !PT ;  /* 0x0000000605059209 */ /* 0x001fca0007800000 */
[----:B------:R2:W-:Y:S01]  /*0390*/  @!P1 STS [R0], R5 ;  /* 0x0000000500009388 */ /* 0x0005e20000000800 */
[----:B------:R-:W-:Y:S01]  /*03a0*/  BAR.SYNC.DEFER_BLOCKING 0x0 ;  /* 0x0000000000007b1d */ /* 0x000fe20000010000 */
[----:B------:R-:W-:Y:S02]  /*03b0*/  ISETP.GT.U32.AND P1, PT, R4, 0x3, PT ;  /* 0x000000030400780c */ /* 0x000fe40003f24070 */
[----:B------:R-:W-:-:S11]  /*03c0*/  MOV R4, R7 ;  /* 0x0000000700047202 */ /* 0x000fd60000000f00 */
[----:B--2---:R-:W-:Y:S05]  /*03d0*/  @P1 BRA `(.L_x_3) ;  /* 0xfffffffc00d41947 */ /* 0x004fea000383ffff */
.L_x_2:
[----:B------:R-:W-:Y:S05]  /*03e0*/  @P0 EXIT ;  /* 0x000000000000094d */ /* 0x000fea0003800000 */
[----:B------:R-:W2:Y:S01]  /*03f0*/  S2UR UR5, SR_CgaCtaId ;  /* 0x00000000000579c3 */ /* 0x000ea20000008800 */
[----:B------:R-:W-:-:S07]  /*0400*/  UMOV UR4, 0x400 ;  /* 0x0000040000047882 */ /* 0x000fce0000000000 */
[----:B------:R-:W3:Y:S01]  /*0410*/  LDC.64 R4, c[0x0][0x390] ;  /* 0x0000e400ff047b82 */ /* 0x000ee20000000a00 */
[----:B--2---:R-:W-:Y:S01]  /*0420*/  ULEA UR4, UR5, UR4, 0x18 ;  /* 0x0000000405047291 */ /* 0x004fe2000f8ec0ff */
[----:B---3--:R-:W-:-:S08]  /*0430*/  IMAD.WIDE.U32 R2, R2, 0x4, R4 ;  /* 0x0000000402027825 */ /* 0x008fd000078e0004 */
[----:B0-----:R-:W0:Y:S04]  /*0440*/  LDS R7, [UR4] ;  /* 0x00000004ff077984 */ /* 0x001e280008000800 */
[----:B0-----:R-:W-:Y:S01]  /*0450*/  STG.E desc[UR6][R2.64], R7 ;  /* 0x0000000702007986 */ /* 0x001fe2000c101906 */
[----:B------:R-:W-:Y:S05]  /*0460*/  EXIT ;  /* 0x000000000000794d */ /* 0x000fea0003800000 */
.L_x_4:
[----:B------:R-:W-:-:S00]  /*0470*/  BRA `(.L_x_4) ;  /* 0xfffffffc00fc7947 */ /* 0x000fc0000383ffff */
[----:B------:R-:W-:-:S00]  /*0480*/  NOP ;  /* 0x0000000000007918 */ /* 0x000fc00000000000 */
[----:B------:R-:W-:-:S00]  /*0490*/  NOP ;  /* 0x0000000000007918 */ /* 0x000fc00000000000 */
[----:B------:R-:W-:-:S00]  /*04a0*/  NOP ;  /* 0x0000000000007918 */ /* 0x000fc00000000000 */
[----:B------:R-:W-:-:S00]  /*04b0*/  NOP ;  /* 0x0000000000007918 */ /* 0x000fc00000000000 */
[----:B------:R-:W-:-:S00]  /*04c0*/  NOP ;  /* 0x0000000000007918 */ /* 0x000fc00000000000 */
[----:B------:R-:W-:-:S00]  /*04d0*/  NOP ;  /* 0x0000000000007918 */ /* 0x000fc00000000000 */
[----:B------:R-:W-:-:S00]  /*04e0*/  NOP ;  /* 0x0000000000007918 */ /* 0x000fc00000000000 */
[----:B------:R-:W-:-:S00]  /*04f0*/  NOP ;  /* 0x0000000000007918 */ /* 0x000fc00000000000 */
.L_x_5:


//--------------------- .nv.shared._Z23log_clamp_reduce_kernelPKfPfS1_i --------------------------
	.section	.nv.shared._Z23log_clamp_reduce_kernelPKfPfS1_i,"aw",@nobits
	.sectionflags	@""
	.align	4
.nv.shared._Z23log_clamp_reduce_kernelPKfPfS1_i:
	.zero		2048


//--------------------- .nv.shared.reserved.0     --------------------------
	.section	.nv.shared.reserved.0,"aw",@nobits
	.weak		__nv_reservedSMEM_offset_0_alias
	.size		__nv_reservedSMEM_offset_0_alias, 0, 64
	.other		__nv_reservedSMEM_offset_0_alias,@"STO_CUDA_RESERVED_SHARED STV_DEFAULT"
__nv_reservedSMEM_offset_0_alias:
	.zero		0
	.zero		64


//--------------------- .nv.constant0._Z23log_clamp_reduce_kernelPKfPfS1_i --------------------------
	.section	.nv.constant0._Z23log_clamp_reduce_kernelPKfPfS1_i,"a",@progbits
	.sectionflags	@""
	.align	4
.nv.constant0._Z23log_clamp_reduce_kernelPKfPfS1_i:
	.zero		924


//--------------------- SYMBOLS --------------------------

	.type		.nv.reservedSmem.offset0,@object
	.size		.nv.reservedSmem.offset0,0x4
	.type		.nv.reservedSmem.cap,@object
	.size		.nv.reservedSmem.cap,0x4
